//
// Generated by NVIDIA NVVM Compiler
//
// Compiler Build ID: CL-36424714
// Cuda compilation tools, release 13.0, V13.0.88
// Based on NVVM 20.0.0
//

.version 9.0
.target sm_100
.address_size 64

	// .globl	_Z6conv1dPKfS0_Pfmm

.visible .entry _Z6conv1dPKfS0_Pfmm(
	.param .u64 .ptr .align 1 _Z6conv1dPKfS0_Pfmm_param_0,
	.param .u64 .ptr .align 1 _Z6conv1dPKfS0_Pfmm_param_1,
	.param .u64 .ptr .align 1 _Z6conv1dPKfS0_Pfmm_param_2,
	.param .u64 _Z6conv1dPKfS0_Pfmm_param_3,
	.param .u64 _Z6conv1dPKfS0_Pfmm_param_4
)
{
	.reg .pred 	%p<56>;
	.reg .b32 	%r<42>;
	.reg .b32 	%f<96>;
	.reg .b64 	%rd<51>;

	ld.param.u64 	%rd10, [_Z6conv1dPKfS0_Pfmm_param_0];
	ld.param.u64 	%rd11, [_Z6conv1dPKfS0_Pfmm_param_1];
	ld.param.u64 	%rd7, [_Z6conv1dPKfS0_Pfmm_param_2];
	ld.param.u64 	%rd8, [_Z6conv1dPKfS0_Pfmm_param_3];
	ld.param.u64 	%rd9, [_Z6conv1dPKfS0_Pfmm_param_4];
	cvta.to.global.u64 	%rd1, %rd11;
	cvta.to.global.u64 	%rd2, %rd10;
	mov.u32 	%r29, %ctaid.x;
	mov.u32 	%r30, %ntid.x;
	mov.u32 	%r31, %tid.x;
	mad.lo.s32 	%r32, %r29, %r30, %r31;
	cvt.u64.u32 	%rd3, %r32;
	setp.le.u64 	%p1, %rd8, %rd3;
	@%p1 bra 	$L__BB0_43;
	cvt.u32.u64 	%r1, %rd9;
	setp.lt.s32 	%p2, %r1, 1;
	mov.f32 	%f75, 0f00000000;
	@%p2 bra 	$L__BB0_42;
	cvt.u32.u64 	%r34, %rd3;
	shr.u64 	%rd12, %rd9, 1;
	cvt.u32.u64 	%r35, %rd12;
	sub.s32 	%r2, %r34, %r35;
	cvt.u32.u64 	%r3, %rd8;
	and.b32  	%r4, %r1, 7;
	setp.lt.u32 	%p3, %r1, 8;
	mov.f32 	%f75, 0f00000000;
	mov.b32 	%r40, 0;
	@%p3 bra 	$L__BB0_21;
	and.b32  	%r40, %r1, 2147483640;
	mov.f32 	%f75, 0f00000000;
	mov.b32 	%r38, 0;
$L__BB0_4:
	.pragma "nounroll";
	add.s32 	%r7, %r2, %r38;
	setp.lt.s32 	%p4, %r7, 0;
	setp.ge.s32 	%p5, %r7, %r3;
	mul.wide.u32 	%rd13, %r38, 4;
	add.s64 	%rd4, %rd1, %rd13;
	or.pred  	%p6, %p4, %p5;
	@%p6 bra 	$L__BB0_6;
	mul.wide.u32 	%rd14, %r7, 4;
	add.s64 	%rd15, %rd2, %rd14;
	ld.global.f32 	%f42, [%rd15];
	ld.global.f32 	%f43, [%rd4];
	fma.rn.f32 	%f75, %f42, %f43, %f75;
$L__BB0_6:
	add.s32 	%r8, %r7, 1;
	setp.lt.s32 	%p7, %r8, 0;
	setp.ge.s32 	%p8, %r8, %r3;
	or.pred  	%p9, %p7, %p8;
	@%p9 bra 	$L__BB0_8;
	mul.wide.u32 	%rd16, %r8, 4;
	add.s64 	%rd17, %rd2, %rd16;
	ld.global.f32 	%f44, [%rd17];
	ld.global.f32 	%f45, [%rd4+4];
	fma.rn.f32 	%f75, %f44, %f45, %f75;
$L__BB0_8:
	add.s32 	%r9, %r7, 2;
	setp.lt.s32 	%p10, %r9, 0;
	setp.ge.s32 	%p11, %r9, %r3;
	or.pred  	%p12, %p10, %p11;
	@%p12 bra 	$L__BB0_10;
	mul.wide.u32 	%rd18, %r9, 4;
	add.s64 	%rd19, %rd2, %rd18;
	ld.global.f32 	%f46, [%rd19];
	ld.global.f32 	%f47, [%rd4+8];
	fma.rn.f32 	%f75, %f46, %f47, %f75;
$L__BB0_10:
	add.s32 	%r10, %r7, 3;
	setp.lt.s32 	%p13, %r10, 0;
	setp.ge.s32 	%p14, %r10, %r3;
	or.pred  	%p15, %p13, %p14;
	@%p15 bra 	$L__BB0_12;
	mul.wide.u32 	%rd20, %r10, 4;
	add.s64 	%rd21, %rd2, %rd20;
	ld.global.f32 	%f48, [%rd21];
	ld.global.f32 	%f49, [%rd4+12];
	fma.rn.f32 	%f75, %f48, %f49, %f75;
$L__BB0_12:
	add.s32 	%r11, %r7, 4;
	setp.lt.s32 	%p16, %r11, 0;
	setp.ge.s32 	%p17, %r11, %r3;
	or.pred  	%p18, %p16, %p17;
	@%p18 bra 	$L__BB0_14;
	mul.wide.u32 	%rd22, %r11, 4;
	add.s64 	%rd23, %rd2, %rd22;
	ld.global.f32 	%f50, [%rd23];
	ld.global.f32 	%f51, [%rd4+16];
	fma.rn.f32 	%f75, %f50, %f51, %f75;
$L__BB0_14:
	add.s32 	%r12, %r7, 5;
	setp.lt.s32 	%p19, %r12, 0;
	setp.ge.s32 	%p20, %r12, %r3;
	or.pred  	%p21, %p19, %p20;
	@%p21 bra 	$L__BB0_16;
	mul.wide.u32 	%rd24, %r12, 4;
	add.s64 	%rd25, %rd2, %rd24;
	ld.global.f32 	%f52, [%rd25];
	ld.global.f32 	%f53, [%rd4+20];
	fma.rn.f32 	%f75, %f52, %f53, %f75;
$L__BB0_16:
	add.s32 	%r13, %r7, 6;
	setp.lt.s32 	%p22, %r13, 0;
	setp.ge.s32 	%p23, %r13, %r3;
	or.pred  	%p24, %p22, %p23;
	@%p24 bra 	$L__BB0_18;
	mul.wide.u32 	%rd26, %r13, 4;
	add.s64 	%rd27, %rd2, %rd26;
	ld.global.f32 	%f54, [%rd27];
	ld.global.f32 	%f55, [%rd4+24];
	fma.rn.f32 	%f75, %f54, %f55, %f75;
$L__BB0_18:
	add.s32 	%r14, %r7, 7;
	setp.lt.s32 	%p25, %r14, 0;
	setp.ge.s32 	%p26, %r14, %r3;
	or.pred  	%p27, %p25, %p26;
	@%p27 bra 	$L__BB0_20;
	mul.wide.u32 	%rd28, %r14, 4;
	add.s64 	%rd29, %rd2, %rd28;
	ld.global.f32 	%f56, [%rd29];
	ld.global.f32 	%f57, [%rd4+28];
	fma.rn.f32 	%f75, %f56, %f57, %f75;
$L__BB0_20:
	add.s32 	%r38, %r38, 8;
	setp.ne.s32 	%p28, %r38, %r40;
	@%p28 bra 	$L__BB0_4;
$L__BB0_21:
	setp.eq.s32 	%p29, %r4, 0;
	@%p29 bra 	$L__BB0_42;
	and.b32  	%r17, %r1, 3;
	setp.lt.u32 	%p30, %r4, 4;
	@%p30 bra 	$L__BB0_32;
	add.s32 	%r18, %r2, %r40;
	setp.lt.s32 	%p31, %r18, 0;
	setp.ge.s32 	%p32, %r18, %r3;
	mul.wide.u32 	%rd30, %r40, 4;
	add.s64 	%rd5, %rd1, %rd30;
	or.pred  	%p33, %p31, %p32;
	@%p33 bra 	$L__BB0_25;
	mul.wide.u32 	%rd31, %r18, 4;
	add.s64 	%rd32, %rd2, %rd31;
	ld.global.f32 	%f59, [%rd32];
	ld.global.f32 	%f60, [%rd5];
	fma.rn.f32 	%f75, %f59, %f60, %f75;
$L__BB0_25:
	add.s32 	%r19, %r18, 1;
	setp.lt.s32 	%p34, %r19, 0;
	setp.ge.s32 	%p35, %r19, %r3;
	or.pred  	%p36, %p34, %p35;
	@%p36 bra 	$L__BB0_27;
	mul.wide.u32 	%rd33, %r19, 4;
	add.s64 	%rd34, %rd2, %rd33;
	ld.global.f32 	%f61, [%rd34];
	ld.global.f32 	%f62, [%rd5+4];
	fma.rn.f32 	%f75, %f61, %f62, %f75;
$L__BB0_27:
	add.s32 	%r20, %r18, 2;
	setp.lt.s32 	%p37, %r20, 0;
	setp.ge.s32 	%p38, %r20, %r3;
	or.pred  	%p39, %p37, %p38;
	@%p39 bra 	$L__BB0_29;
	mul.wide.u32 	%rd35, %r20, 4;
	add.s64 	%rd36, %rd2, %rd35;
	ld.global.f32 	%f63, [%rd36];
	ld.global.f32 	%f64, [%rd5+8];
	fma.rn.f32 	%f75, %f63, %f64, %f75;
$L__BB0_29:
	add.s32 	%r21, %r18, 3;
	setp.lt.s32 	%p40, %r21, 0;
	setp.ge.s32 	%p41, %r21, %r3;
	or.pred  	%p42, %p40, %p41;
	@%p42 bra 	$L__BB0_31;
	mul.wide.u32 	%rd37, %r21, 4;
	add.s64 	%rd38, %rd2, %rd37;
	ld.global.f32 	%f65, [%rd38];
	ld.global.f32 	%f66, [%rd5+12];
	fma.rn.f32 	%f75, %f65, %f66, %f75;
$L__BB0_31:
	add.s32 	%r40, %r40, 4;
$L__BB0_32:
	setp.eq.s32 	%p43, %r17, 0;
	@%p43 bra 	$L__BB0_42;
	setp.eq.s32 	%p44, %r17, 1;
	@%p44 bra 	$L__BB0_39;
	add.s32 	%r24, %r2, %r40;
	setp.lt.s32 	%p45, %r24, 0;
	setp.ge.s32 	%p46, %r24, %r3;
	mul.wide.u32 	%rd39, %r40, 4;
	add.s64 	%rd6, %rd1, %rd39;
	or.pred  	%p47, %p45, %p46;
	@%p47 bra 	$L__BB0_36;
	mul.wide.u32 	%rd40, %r24, 4;
	add.s64 	%rd41, %rd2, %rd40;
	ld.global.f32 	%f68, [%rd41];
	ld.global.f32 	%f69, [%rd6];
	fma.rn.f32 	%f75, %f68, %f69, %f75;
$L__BB0_36:
	add.s32 	%r25, %r24, 1;
	setp.lt.s32 	%p48, %r25, 0;
	setp.ge.s32 	%p49, %r25, %r3;
	or.pred  	%p50, %p48, %p49;
	@%p50 bra 	$L__BB0_38;
	mul.wide.u32 	%rd42, %r25, 4;
	add.s64 	%rd43, %rd2, %rd42;
	ld.global.f32 	%f70, [%rd43];
	ld.global.f32 	%f71, [%rd6+4];
	fma.rn.f32 	%f75, %f70, %f71, %f75;
$L__BB0_38:
	add.s32 	%r40, %r40, 2;
$L__BB0_39:
	and.b32  	%r37, %r1, 1;
	setp.eq.b32 	%p51, %r37, 1;
	not.pred 	%p52, %p51;
	@%p52 bra 	$L__BB0_42;
	add.s32 	%r28, %r2, %r40;
	setp.lt.s32 	%p53, %r28, 0;
	setp.ge.s32 	%p54, %r28, %r3;
	or.pred  	%p55, %p53, %p54;
	@%p55 bra 	$L__BB0_42;
	mul.wide.u32 	%rd44, %r28, 4;
	add.s64 	%rd45, %rd2, %rd44;
	ld.global.f32 	%f72, [%rd45];
	mul.wide.u32 	%rd46, %r40, 4;
	add.s64 	%rd47, %rd1, %rd46;
	ld.global.f32 	%f73, [%rd47];
	fma.rn.f32 	%f75, %f72, %f73, %f75;
$L__BB0_42:
	cvta.to.global.u64 	%rd48, %rd7;
	shl.b64 	%rd49, %rd3, 2;
	add.s64 	%rd50, %rd48, %rd49;
	st.global.f32 	[%rd50], %f75;
$L__BB0_43:
	ret;

}


// ===== COMPILED SASS (sm_100) =====

	.target	sm_100

	.elftype	@"ET_EXEC"


//--------------------- .note.nv.tkinfo           --------------------------
	.section	.note.nv.tkinfo,"",@"SHT_NOTE"
	.sectionflags	@"SHF_NOTE_NV_TKINFO"
	.tkinfo
        /*0018*/ 	.word	0x00000002
        /*0030*/ 	.string	""
        /*0030*/ 	.string	"ptxas"
        /*0030*/ 	.string	"Cuda compilation tools, release 13.0, V13.0.88"
        /*0030*/ 	.string	"Build cuda_13.0.r13.0/compiler.36424714_0"
        /*0030*/ 	.string	"-arch sm_100 -m 64 "



//--------------------- .note.nv.cuinfo           --------------------------
	.section	.note.nv.cuinfo,"",@"SHT_NOTE"
	.sectionflags	@"SHF_NOTE_NV_CUINFO"
        /*0018*/ 	.short	0x0002
        /*001a*/ 	.short	0x0064
        /*001c*/ 	.short	0x0082
	.zero		2


//--------------------- .nv.info                  --------------------------
	.section	.nv.info,"",@"SHT_CUDA_INFO"
	.align	4


	//----- nvinfo : EIATTR_REGCOUNT
	.align		4
        /*0000*/ 	.byte	0x04, 0x2f
        /*0002*/ 	.short	(.L_1 - .L_0)
	.align		4
.L_0:
        /*0004*/ 	.word	index@(_Z6conv1dPKfS0_Pfmm)
        /*0008*/ 	.word	0x00000020


	//----- nvinfo : EIATTR_FRAME_SIZE
	.align		4
.L_1:
        /*000c*/ 	.byte	0x04, 0x11
        /*000e*/ 	.short	(.L_3 - .L_2)
	.align		4
.L_2:
        /*0010*/ 	.word	index@(_Z6conv1dPKfS0_Pfmm)
        /*0014*/ 	.word	0x00000000


	//----- nvinfo : EIATTR_MIN_STACK_SIZE
	.align		4
.L_3:
        /*0018*/ 	.byte	0x04, 0x12
        /*001a*/ 	.short	(.L_5 - .L_4)
	.align		4
.L_4:
        /*001c*/ 	.word	index@(_Z6conv1dPKfS0_Pfmm)
        /*0020*/ 	.word	0x00000000
.L_5:


//--------------------- .nv.compat                --------------------------
	.section	.nv.compat,"",@"SHT_CUDA_COMPAT_INFO"
	.align	4
        /*0000*/ 	.byte	0x02, 0x09, 0x00, 0x00, 0x02, 0x02, 0x01, 0x00, 0x02, 0x05, 0x05, 0x00, 0x03, 0x07, 0x01, 0x01
        /*0010*/ 	.byte	0x02, 0x03, 0x00, 0x00, 0x02, 0x06, 0x01, 0x00, 0x04, 0x0b, 0x08, 0x00, 0x09, 0x00, 0x00, 0x00
        /*0020*/ 	.byte	0x00, 0x00, 0x00, 0x00


//--------------------- .nv.info._Z6conv1dPKfS0_Pfmm --------------------------
	.section	.nv.info._Z6conv1dPKfS0_Pfmm,"",@"SHT_CUDA_INFO"
	.sectionflags	@""
	.align	4


	//----- nvinfo : EIATTR_CUDA_API_VERSION
	.align		4
        /*0000*/ 	.byte	0x04, 0x37
        /*0002*/ 	.short	(.L_7 - .L_6)
.L_6:
        /*0004*/ 	.word	0x00000082


	//----- nvinfo : EIATTR_KPARAM_INFO
	.align		4
.L_7:
        /*0008*/ 	.byte	0x04, 0x17
        /*000a*/ 	.short	(.L_9 - .L_8)
.L_8:
        /*000c*/ 	.word	0x00000000
        /*0010*/ 	.short	0x0004
        /*0012*/ 	.short	0x0020
        /*0014*/ 	.byte	0x00, 0xf0, 0x21, 0x00


	//----- nvinfo : EIATTR_KPARAM_INFO
	.align		4
.L_9:
        /*0018*/ 	.byte	0x04, 0x17
        /*001a*/ 	.short	(.L_11 - .L_10)
.L_10:
        /*001c*/ 	.word	0x00000000
        /*0020*/ 	.short	0x0003
        /*0022*/ 	.short	0x0018
        /*0024*/ 	.byte	0x00, 0xf0, 0x21, 0x00


	//----- nvinfo : EIATTR_KPARAM_INFO
	.align		4
.L_11:
        /*0028*/ 	.byte	0x04, 0x17
        /*002a*/ 	.short	(.L_13 - .L_12)
.L_12:
        /*002c*/ 	.word	0x00000000
        /*0030*/ 	.short	0x0002
        /*0032*/ 	.short	0x0010
        /*0034*/ 	.byte	0x00, 0xf5, 0x21, 0x00


	//----- nvinfo : EIATTR_KPARAM_INFO
	.align		4
.L_13:
        /*0038*/ 	.byte	0x04, 0x17
        /*003a*/ 	.short	(.L_15 - .L_14)
.L_14:
        /*003c*/ 	.word	0x00000000
        /*0040*/ 	.short	0x0001
        /*0042*/ 	.short	0x0008
        /*0044*/ 	.byte	0x00, 0xf5, 0x21, 0x00


	//----- nvinfo : EIATTR_KPARAM_INFO
	.align		4
.L_15:
        /*0048*/ 	.byte	0x04, 0x17
        /*004a*/ 	.short	(.L_17 - .L_16)
.L_16:
        /*004c*/ 	.word	0x00000000
        /*0050*/ 	.short	0x0000
        /*0052*/ 	.short	0x0000
        /*0054*/ 	.byte	0x00, 0xf5, 0x21, 0x00


	//----- nvinfo : EIATTR_SPARSE_MMA_MASK
	.align		4
.L_17:
        /*0058*/ 	.byte	0x03, 0x50
        /*005a*/ 	.short	0x0000


	//----- nvinfo : EIATTR_MAXREG_COUNT
	.align		4
        /*005c*/ 	.byte	0x03, 0x1b
        /*005e*/ 	.short	0x00ff


	//----- nvinfo : EIATTR_MERCURY_ISA_VERSION
	.align		4
        /*0060*/ 	.byte	0x03, 0x5f
        /*0062*/ 	.short	0x0101


	//----- nvinfo : EIATTR_VRC_CTA_INIT_COUNT
	.align		4
        /*0064*/ 	.byte	0x02, 0x4a
	.zero		1
	.zero		1


	//----- nvinfo : EIATTR_EXIT_INSTR_OFFSETS
	.align		4
        /*0068*/ 	.byte	0x04, 0x1c
        /*006a*/ 	.short	(.L_19 - .L_18)


	//   ....[0]....
.L_18:
        /*006c*/ 	.word	0x00000080


	//   ....[1]....
        /*0070*/ 	.word	0x00000b40


	//----- nvinfo : EIATTR_CRS_STACK_SIZE
	.align		4
.L_19:
        /*0074*/ 	.byte	0x04, 0x1e
        /*0076*/ 	.short	(.L_21 - .L_20)
.L_20:
        /*0078*/ 	.word	0x00000000


	//----- nvinfo : EIATTR_CBANK_PARAM_SIZE
	.align		4
.L_21:
        /*007c*/ 	.byte	0x03, 0x19
        /*007e*/ 	.short	0x0028


	//----- nvinfo : EIATTR_PARAM_CBANK
	.align		4
        /*0080*/ 	.byte	0x04, 0x0a
        /*0082*/ 	.short	(.L_23 - .L_22)
	.align		4
.L_22:
        /*0084*/ 	.word	index@(.nv.constant0._Z6conv1dPKfS0_Pfmm)
        /*0088*/ 	.short	0x0380
        /*008a*/ 	.short	0x0028


	//----- nvinfo : EIATTR_SW_WAR
	.align		4
.L_23:
        /*008c*/ 	.byte	0x04, 0x36
        /*008e*/ 	.short	(.L_25 - .L_24)
.L_24:
        /*0090*/ 	.word	0x00000008
.L_25:


//--------------------- .nv.callgraph             --------------------------
	.section	.nv.callgraph,"",@"SHT_CUDA_CALLGRAPH"
	.align	4
	.sectionentsize	8
	.align		4
        /*0000*/ 	.word	0x00000000
	.align		4
        /*0004*/ 	.word	0xffffffff
	.align		4
        /*0008*/ 	.word	0x00000000
	.align		4
        /*000c*/ 	.word	0xfffffffe
	.align		4
        /*0010*/ 	.word	0x00000000
	.align		4
        /*0014*/ 	.word	0xfffffffd
	.align		4
        /*0018*/ 	.word	0x00000000
	.align		4
        /*001c*/ 	.word	0xfffffffc


//--------------------- .text._Z6conv1dPKfS0_Pfmm --------------------------
	.section	.text._Z6conv1dPKfS0_Pfmm,"ax",@progbits
	.align	128
        .global         _Z6conv1dPKfS0_Pfmm
        .type           _Z6conv1dPKfS0_Pfmm,@function
        .size           _Z6conv1dPKfS0_Pfmm,(.L_x_7 - _Z6conv1dPKfS0_Pfmm)
        .other          _Z6conv1dPKfS0_Pfmm,@"STO_CUDA_ENTRY STV_DEFAULT"
_Z6conv1dPKfS0_Pfmm:
.text._Z6conv1dPKfS0_Pfmm:
[----:B------:R-:W-:Y:S01]  /*0000*/  LDC R1, c[0x0][0x37c] ;  /* 0x0000df00ff017b82 */ /* 0x000fe20000000800 */
[----:B------:R-:W0:Y:S07]  /*0010*/  S2R R3, SR_TID.X ;  /* 0x0000000000037919 */ /* 0x000e2e0000002100 */
[----:B------:R-:W0:Y:S01]  /*0020*/  S2UR UR4, SR_CTAID.X ;  /* 0x00000000000479c3 */ /* 0x000e220000002500 */
[----:B------:R-:W1:Y:S07]  /*0030*/  LDCU.64 UR6, c[0x0][0x398] ;  /* 0x00007300ff0677ac */ /* 0x000e6e0008000a00 */
[----:B------:R-:W0:Y:S02]  /*0040*/  LDC R2, c[0x0][0x360] ;  /* 0x0000d800ff027b82 */ /* 0x000e240000000800 */
[----:B0-----:R-:W-:-:S05]  /*0050*/  IMAD R2, R2, UR4, R3 ;  /* 0x0000000402027c24 */ /* 0x001fca000f8e0203 */
[----:B-1----:R-:W-:-:S04]  /*0060*/  ISETP.GE.U32.AND P0, PT, R2, UR6, PT ;  /* 0x0000000602007c0c */ /* 0x002fc8000bf06070 */
[----:B------:R-:W-:-:S13]  /*0070*/  ISETP.GE.U32.AND.EX P0, PT, RZ, UR7, PT, P0 ;  /* 0x00000007ff007c0c */ /* 0x000fda000bf06100 */
[----:B------:R-:W-:Y:S05]  /*0080*/  @P0 EXIT ;  /* 0x000000000000094d */ /* 0x000fea0003800000 */
[----:B------:R-:W0:Y:S01]  /*0090*/  LDCU UR5, c[0x0][0x3a0] ;  /* 0x00007400ff0577ac */ /* 0x000e220008000800 */
[----:B------:R-:W-:Y:S01]  /*00a0*/  HFMA2 R0, -RZ, RZ, 0, 0 ;  /* 0x00000000ff007431 */ /* 0x000fe200000001ff */
[----:B------:R-:W1:Y:S01]  /*00b0*/  LDCU.64 UR8, c[0x0][0x358] ;  /* 0x00006b00ff0877ac */ /* 0x000e620008000a00 */
[----:B0-----:R-:W-:-:S09]  /*00c0*/  UISETP.GE.AND UP0, UPT, UR5, 0x1, UPT ;  /* 0x000000010500788c */ /* 0x001fd2000bf06270 */
[----:B-1----:R-:W-:Y:S05]  /*00d0*/  BRA.U !UP0, `(.L_x_0) ;  /* 0x0000000908887547 */ /* 0x002fea000b800000 */
[----:B------:R-:W0:Y:S01]  /*00e0*/  LDCU UR4, c[0x0][0x3a4] ;  /* 0x00007480ff0477ac */ /* 0x000e220008000800 */
[----:B------:R-:W-:Y:S01]  /*00f0*/  MOV R0, RZ ;  /* 0x000000ff00007202 */ /* 0x000fe20000000f00 */
[----:B------:R-:W-:Y:S01]  /*0100*/  IMAD.MOV.U32 R3, RZ, RZ, RZ ;  /* 0x000000ffff037224 */ /* 0x000fe200078e00ff */
[----:B------:R-:W-:Y:S02]  /*0110*/  UISETP.GE.U32.AND UP0, UPT, UR5, 0x8, UPT ;  /* 0x000000080500788c */ /* 0x000fe4000bf06070 */
[----:B------:R-:W-:-:S04]  /*0120*/  ULOP3.LUT UR7, UR5, 0x7, URZ, 0xc0, !UPT ;  /* 0x0000000705077892 */ /* 0x000fc8000f8ec0ff */
[----:B------:R-:W-:Y:S02]  /*0130*/  UISETP.NE.AND UP1, UPT, UR7, URZ, UPT ;  /* 0x000000ff0700728c */ /* 0x000fe4000bf25270 */
[----:B0-----:R-:W-:-:S06]  /*0140*/  USHF.R.U64 UR4, UR5, 0x1, UR4 ;  /* 0x0000000105047899 */ /* 0x001fcc0008001204 */
[----:B------:R-:W-:Y:S01]  /*0150*/  IADD3 R4, PT, PT, R2, -UR4, RZ ;  /* 0x8000000402047c10 */ /* 0x000fe2000fffe0ff */
[----:B------:R-:W-:Y:S06]  /*0160*/  BRA.U !UP0, `(.L_x_1) ;  /* 0x0000000508287547 */ /* 0x000fec000b800000 */
[----:B------:R-:W0:Y:S01]  /*0170*/  LDC.64 R8, c[0x0][0x388] ;  /* 0x0000e200ff087b82 */ /* 0x000e220000000a00 */
[----:B------:R-:W-:Y:S01]  /*0180*/  ULOP3.LUT UR4, UR5, 0x7ffffff8, URZ, 0xc0, !UPT ;  /* 0x7ffffff805047892 */ /* 0x000fe2000f8ec0ff */
[----:B------:R-:W-:Y:S01]  /*0190*/  IMAD.MOV.U32 R0, RZ, RZ, RZ ;  /* 0x000000ffff007224 */ /* 0x000fe200078e00ff */
[----:B------:R-:W-:Y:S01]  /*01a0*/  MOV R5, RZ ;  /* 0x000000ff00057202 */ /* 0x000fe20000000f00 */
[----:B------:R-:W1:Y:S03]  /*01b0*/  LDCU UR6, c[0x0][0x398] ;  /* 0x00007300ff0677ac */ /* 0x000e660008000800 */
[----:B------:R-:W-:-:S07]  /*01c0*/  IMAD.U32 R3, RZ, RZ, UR4 ;  /* 0x00000004ff037e24 */ /* 0x000fce000f8e00ff */
.L_x_2:
[----:B------:R-:W-:Y:S01]  /*01d0*/  IADD3 R27, PT, PT, R4, R5, RZ ;  /* 0x00000005041b7210 */ /* 0x000fe20007ffe0ff */
[----:B0-----:R-:W-:-:S03]  /*01e0*/  IMAD.WIDE.U32 R14, R5, 0x4, R8 ;  /* 0x00000004050e7825 */ /* 0x001fc600078e0008 */
[----:B-1----:R-:W-:-:S04]  /*01f0*/  ISETP.GE.AND P6, PT, R27, UR6, PT ;  /* 0x000000061b007c0c */ /* 0x002fc8000bfc6270 */
[----:B------:R-:W-:-:S13]  /*0200*/  ISETP.LT.OR P6, PT, R27, RZ, P6 ;  /* 0x000000ff1b00720c */ /* 0x000fda00037c1670 */
[----:B------:R-:W0:Y:S01]  /*0210*/  @!P6 LDC.64 R6, c[0x0][0x380] ;  /* 0x0000e000ff06eb82 */ /* 0x000e220000000a00 */
[----:B------:R-:W2:Y:S01]  /*0220*/  @!P6 LDG.E R10, desc[UR8][R14.64] ;  /* 0x000000080e0ae981 */ /* 0x000ea2000c1e1900 */
[----:B0-----:R-:W-:-:S05]  /*0230*/  @!P6 IMAD.WIDE.U32 R6, R27, 0x4, R6 ;  /* 0x000000041b06e825 */ /* 0x001fca00078e0006 */
[----:B------:R0:W2:Y:S01]  /*0240*/  @!P6 LDG.E R11, desc[UR8][R6.64] ;  /* 0x00000008060be981 */ /* 0x0000a2000c1e1900 */
[C---:B------:R-:W-:Y:S01]  /*0250*/  VIADD R16, R27.reuse, 0x1 ;  /* 0x000000011b107836 */ /* 0x040fe20000000000 */
[----:B------:R-:W-:-:S04]  /*0260*/  IADD3 R17, PT, PT, R27, 0x2, RZ ;  /* 0x000000021b117810 */ /* 0x000fc80007ffe0ff */
[C---:B------:R-:W-:Y:S02]  /*0270*/  ISETP.GE.AND P5, PT, R16.reuse, UR6, PT ;  /* 0x0000000610007c0c */ /* 0x040fe4000bfa6270 */
[C---:B------:R-:W-:Y:S02]  /*0280*/  ISETP.GE.AND P4, PT, R17.reuse, UR6, PT ;  /* 0x0000000611007c0c */ /* 0x040fe4000bf86270 */
[----:B------:R-:W-:Y:S02]  /*0290*/  ISETP.LT.OR P5, PT, R16, RZ, P5 ;  /* 0x000000ff1000720c */ /* 0x000fe40002fa1670 */
[----:B------:R-:W-:Y:S01]  /*02a0*/  ISETP.LT.OR P4, PT, R17, RZ, P4 ;  /* 0x000000ff1100720c */ /* 0x000fe20002781670 */
[C---:B------:R-:W-:Y:S01]  /*02b0*/  VIADD R23, R27.reuse, 0x3 ;  /* 0x000000031b177836 */ /* 0x040fe20000000000 */
[C---:B0-----:R-:W-:Y:S01]  /*02c0*/  IADD3 R6, PT, PT, R27.reuse, 0x4, RZ ;  /* 0x000000041b067810 */ /* 0x041fe20007ffe0ff */
[----:B------:R-:W-:-:S03]  /*02d0*/  VIADD R7, R27, 0x5 ;  /* 0x000000051b077836 */ /* 0x000fc60000000000 */
[C---:B------:R-:W-:Y:S02]  /*02e0*/  ISETP.GE.AND P3, PT, R23.reuse, UR6, PT ;  /* 0x0000000617007c0c */ /* 0x040fe4000bf66270 */
[C---:B------:R-:W-:Y:S02]  /*02f0*/  ISETP.GE.AND P2, PT, R6.reuse, UR6, PT ;  /* 0x0000000606007c0c */ /* 0x040fe4000bf46270 */
[----:B------:R-:W-:Y:S01]  /*0300*/  ISETP.LT.OR P3, PT, R23, RZ, P3 ;  /* 0x000000ff1700720c */ /* 0x000fe20001f61670 */
[----:B------:R-:W0:Y:S01]  /*0310*/  @!P5 LDC.64 R28, c[0x0][0x380] ;  /* 0x0000e000ff1cdb82 */ /* 0x000e220000000a00 */
[----:B------:R-:W-:Y:S01]  /*0320*/  ISETP.GE.AND P1, PT, R7, UR6, PT ;  /* 0x0000000607007c0c */ /* 0x000fe2000bf26270 */
[----:B------:R-:W3:Y:S01]  /*0330*/  @!P5 LDG.E R24, desc[UR8][R14.64+0x4] ;  /* 0x000004080e18d981 */ /* 0x000ee2000c1e1900 */
[----:B------:R-:W-:-:S05]  /*0340*/  ISETP.LT.OR P2, PT, R6, RZ, P2 ;  /* 0x000000ff0600720c */ /* 0x000fca0001741670 */
[----:B------:R-:W1:Y:S01]  /*0350*/  @!P4 LDC.64 R20, c[0x0][0x380] ;  /* 0x0000e000ff14cb82 */ /* 0x000e620000000a00 */
[----:B------:R-:W-:Y:S02]  /*0360*/  IADD3 R25, PT, PT, R27, 0x6, RZ ;  /* 0x000000061b197810 */ /* 0x000fe40007ffe0ff */
[----:B------:R-:W-:Y:S02]  /*0370*/  ISETP.LT.OR P1, PT, R7, RZ, P1 ;  /* 0x000000ff0700720c */ /* 0x000fe40000f21670 */
[----:B------:R-:W-:-:S03]  /*0380*/  ISETP.GE.AND P0, PT, R25, UR6, PT ;  /* 0x0000000619007c0c */ /* 0x000fc6000bf06270 */
[----:B------:R-:W4:Y:S01]  /*0390*/  @!P3 LDC.64 R18, c[0x0][0x380] ;  /* 0x0000e000ff12bb82 */ /* 0x000f220000000a00 */
[----:B------:R-:W-:Y:S01]  /*03a0*/  ISETP.LT.OR P0, PT, R25, RZ, P0 ;  /* 0x000000ff1900720c */ /* 0x000fe20000701670 */
[----:B------:R-:W-:Y:S01]  /*03b0*/  VIADD R27, R27, 0x7 ;  /* 0x000000071b1b7836 */ /* 0x000fe20000000000 */
[----:B------:R-:W5:Y:S05]  /*03c0*/  @!P2 LDG.E R26, desc[UR8][R14.64+0x10] ;  /* 0x000010080e1aa981 */ /* 0x000f6a000c1e1900 */
[----:B------:R-:W4:Y:S01]  /*03d0*/  @!P2 LDC.64 R12, c[0x0][0x380] ;  /* 0x0000e000ff0cab82 */ /* 0x000f220000000a00 */
[----:B0-----:R-:W-:-:S06]  /*03e0*/  @!P5 IMAD.WIDE.U32 R28, R16, 0x4, R28 ;  /* 0x00000004101cd825 */ /* 0x001fcc00078e001c */
[----:B------:R-:W3:Y:S01]  /*03f0*/  @!P5 LDG.E R29, desc[UR8][R28.64] ;  /* 0x000000081c1dd981 */ /* 0x000ee2000c1e1900 */
[----:B-1----:R-:W-:Y:S02]  /*0400*/  @!P4 IMAD.WIDE.U32 R20, R17, 0x4, R20 ;  /* 0x000000041114c825 */ /* 0x002fe400078e0014 */
[----:B------:R-:W0:Y:S04]  /*0410*/  @!P0 LDC.64 R16, c[0x0][0x380] ;  /* 0x0000e000ff108b82 */ /* 0x000e280000000a00 */
[----:B------:R-:W5:Y:S01]  /*0420*/  @!P4 LDG.E R21, desc[UR8][R20.64] ;  /* 0x000000081415c981 */ /* 0x000f62000c1e1900 */
[----:B----4-:R-:W-:-:S06]  /*0430*/  @!P3 IMAD.WIDE.U32 R18, R23, 0x4, R18 ;  /* 0x000000041712b825 */ /* 0x010fcc00078e0012 */
[----:B------:R-:W4:Y:S01]  /*0440*/  @!P3 LDG.E R19, desc[UR8][R18.64] ;  /* 0x000000081213b981 */ /* 0x000f22000c1e1900 */
[----:B------:R-:W-:-:S03]  /*0450*/  @!P2 IMAD.WIDE.U32 R12, R6, 0x4, R12 ;  /* 0x00000004060ca825 */ /* 0x000fc600078e000c */
[----:B------:R-:W5:Y:S04]  /*0460*/  @!P4 LDG.E R6, desc[UR8][R14.64+0x8] ;  /* 0x000008080e06c981 */ /* 0x000f68000c1e1900 */
[----:B------:R-:W4:Y:S01]  /*0470*/  @!P2 LDG.E R13, desc[UR8][R12.64] ;  /* 0x000000080c0da981 */ /* 0x000f22000c1e1900 */
[----:B0-----:R-:W-:-:S03]  /*0480*/  @!P0 IMAD.WIDE.U32 R16, R25, 0x4, R16 ;  /* 0x0000000419108825 */ /* 0x001fc600078e0010 */
[----:B------:R-:W4:Y:S04]  /*0490*/  @!P0 LDG.E R18, desc[UR8][R14.64+0x18] ;  /* 0x000018080e128981 */ /* 0x000f28000c1e1900 */
[----:B------:R-:W4:Y:S04]  /*04a0*/  @!P1 LDG.E R25, desc[UR8][R14.64+0x14] ;  /* 0x000014080e199981 */ /* 0x000f28000c1e1900 */
[----:B------:R-:W4:Y:S01]  /*04b0*/  @!P0 LDG.E R17, desc[UR8][R16.64] ;  /* 0x0000000810118981 */ /* 0x000f22000c1e1900 */
[----:B--2---:R-:W-:Y:S02]  /*04c0*/  @!P6 FFMA R0, R11, R10, R0 ;  /* 0x0000000a0b00e223 */ /* 0x004fe40000000000 */
[----:B------:R-:W0:Y:S01]  /*04d0*/  @!P1 LDC.64 R10, c[0x0][0x380] ;  /* 0x0000e000ff0a9b82 */ /* 0x000e220000000a00 */
[----:B------:R-:W-:-:S04]  /*04e0*/  ISETP.GE.AND P6, PT, R27, UR6, PT ;  /* 0x000000061b007c0c */ /* 0x000fc8000bfc6270 */
[----:B------:R-:W-:-:S13]  /*04f0*/  ISETP.LT.OR P6, PT, R27, RZ, P6 ;  /* 0x000000ff1b00720c */ /* 0x000fda00037c1670 */
[----:B------:R-:W1:Y:S01]  /*0500*/  @!P6 LDC.64 R22, c[0x0][0x380] ;  /* 0x0000e000ff16eb82 */ /* 0x000e620000000a00 */
[----:B------:R-:W2:Y:S01]  /*0510*/  @!P6 LDG.E R20, desc[UR8][R14.64+0x1c] ;  /* 0x00001c080e14e981 */ /* 0x000ea2000c1e1900 */
[----:B0-----:R-:W-:-:S03]  /*0520*/  @!P1 IMAD.WIDE.U32 R10, R7, 0x4, R10 ;  /* 0x00000004070a9825 */ /* 0x001fc600078e000a */
[----:B------:R-:W4:Y:S04]  /*0530*/  @!P3 LDG.E R7, desc[UR8][R14.64+0xc] ;  /* 0x00000c080e07b981 */ /* 0x000f28000c1e1900 */
[----:B------:R-:W2:Y:S01]  /*0540*/  @!P1 LDG.E R11, desc[UR8][R10.64] ;  /* 0x000000080a0b9981 */ /* 0x000ea2000c1e1900 */
[----:B-1----:R-:W-:-:S06]  /*0550*/  @!P6 IMAD.WIDE.U32 R22, R27, 0x4, R22 ;  /* 0x000000041b16e825 */ /* 0x002fcc00078e0016 */
[----:B------:R-:W2:Y:S01]  /*0560*/  @!P6 LDG.E R23, desc[UR8][R22.64] ;  /* 0x000000081617e981 */ /* 0x000ea2000c1e1900 */
[----:B---3--:R-:W-:Y:S01]  /*0570*/  @!P5 FFMA R0, R29, R24, R0 ;  /* 0x000000181d00d223 */ /* 0x008fe20000000000 */
[----:B------:R-:W-:-:S03]  /*0580*/  IADD3 R5, PT, PT, R5, 0x8, RZ ;  /* 0x0000000805057810 */ /* 0x000fc60007ffe0ff */
[----:B-----5:R-:W-:-:S04]  /*0590*/  @!P4 FFMA R0, R21, R6, R0 ;  /* 0x000000061500c223 */ /* 0x020fc80000000000 */
[----:B----4-:R-:W-:-:S04]  /*05a0*/  @!P3 FFMA R0, R19, R7, R0 ;  /* 0x000000071300b223 */ /* 0x010fc80000000000 */
[----:B------:R-:W-:-:S04]  /*05b0*/  @!P2 FFMA R0, R13, R26, R0 ;  /* 0x0000001a0d00a223 */ /* 0x000fc80000000000 */
[----:B--2---:R-:W-:Y:S01]  /*05c0*/  @!P1 FFMA R0, R11, R25, R0 ;  /* 0x000000190b009223 */ /* 0x004fe20000000000 */
[----:B------:R-:W-:-:S03]  /*05d0*/  ISETP.NE.AND P1, PT, R5, R3, PT ;  /* 0x000000030500720c */ /* 0x000fc60003f25270 */
[----:B------:R-:W-:-:S04]  /*05e0*/  @!P0 FFMA R0, R17, R18, R0 ;  /* 0x0000001211008223 */ /* 0x000fc80000000000 */
[----:B------:R-:W-:-:S06]  /*05f0*/  @!P6 FFMA R0, R23, R20, R0 ;  /* 0x000000141700e223 */ /* 0x000fcc0000000000 */
[----:B------:R-:W-:Y:S05]  /*0600*/  @P1 BRA `(.L_x_2) ;  /* 0xfffffff800f01947 */ /* 0x000fea000383ffff */
.L_x_1:
[----:B------:R-:W-:Y:S05]  /*0610*/  BRA.U !UP1, `(.L_x_0) ;  /* 0x0000000509387547 */ /* 0x000fea000b800000 */
[----:B------:R-:W0:Y:S01]  /*0620*/  LDCU UR4, c[0x0][0x3a0] ;  /* 0x00007400ff0477ac */ /* 0x000e220008000800 */
[----:B------:R-:W-:Y:S02]  /*0630*/  UISETP.GE.U32.AND UP0, UPT, UR7, 0x4, UPT ;  /* 0x000000040700788c */ /* 0x000fe4000bf06070 */
[----:B0-----:R-:W-:-:S04]  /*0640*/  ULOP3.LUT UR5, UR4, 0x3, URZ, 0xc0, !UPT ;  /* 0x0000000304057892 */ /* 0x001fc8000f8ec0ff */
[----:B------:R-:W-:-:S03]  /*0650*/  UISETP.NE.AND UP1, UPT, UR5, URZ, UPT ;  /* 0x000000ff0500728c */ /* 0x000fc6000bf25270 */
[----:B------:R-:W-:Y:S08]  /*0660*/  BRA.U !UP0, `(.L_x_3) ;  /* 0x00000001088c7547 */ /* 0x000ff0000b800000 */
[----:B------:R-:W-:Y:S01]  /*0670*/  IMAD.IADD R17, R4, 0x1, R3 ;  /* 0x0000000104117824 */ /* 0x000fe200078e0203 */
[----:B------:R-:W0:Y:S03]  /*0680*/  LDC.64 R8, c[0x0][0x388] ;  /* 0x0000e200ff087b82 */ /* 0x000e260000000a00 */
[C---:B------:R-:W-:Y:S01]  /*0690*/  VIADD R21, R17.reuse, 0x2 ;  /* 0x0000000211157836 */ /* 0x040fe20000000000 */
[C---:B------:R-:W-:Y:S02]  /*06a0*/  ISETP.GE.AND P0, PT, R17.reuse, UR6, PT ;  /* 0x0000000611007c0c */ /* 0x040fe4000bf06270 */
[C---:B------:R-:W-:Y:S02]  /*06b0*/  IADD3 R19, PT, PT, R17.reuse, 0x1, RZ ;  /* 0x0000000111137810 */ /* 0x040fe40007ffe0ff */
[----:B------:R-:W-:Y:S02]  /*06c0*/  ISETP.LT.OR P0, PT, R17, RZ, P0 ;  /* 0x000000ff1100720c */ /* 0x000fe40000701670 */
[----:B------:R-:W-:-:S02]  /*06d0*/  ISETP.GE.AND P1, PT, R19, UR6, PT ;  /* 0x0000000613007c0c */ /* 0x000fc4000bf26270 */
[----:B------:R-:W-:Y:S02]  /*06e0*/  IADD3 R5, PT, PT, R17, 0x3, RZ ;  /* 0x0000000311057810 */ /* 0x000fe40007ffe0ff */
[----:B------:R-:W-:Y:S02]  /*06f0*/  ISETP.GE.AND P2, PT, R21, UR6, PT ;  /* 0x0000000615007c0c */ /* 0x000fe4000bf46270 */
[----:B------:R-:W-:Y:S02]  /*0700*/  ISETP.LT.OR P1, PT, R19, RZ, P1 ;  /* 0x000000ff1300720c */ /* 0x000fe40000f21670 */
[----:B------:R-:W-:Y:S02]  /*0710*/  ISETP.LT.OR P2, PT, R21, RZ, P2 ;  /* 0x000000ff1500720c */ /* 0x000fe40001741670 */
[C---:B------:R-:W-:Y:S01]  /*0720*/  ISETP.GE.AND P3, PT, R5.reuse, UR6, PT ;  /* 0x0000000605007c0c */ /* 0x040fe2000bf66270 */
[----:B------:R-:W1:Y:S03]  /*0730*/  @!P0 LDC.64 R14, c[0x0][0x380] ;  /* 0x0000e000ff0e8b82 */ /* 0x000e660000000a00 */
[----:B------:R-:W-:Y:S01]  /*0740*/  ISETP.LT.OR P3, PT, R5, RZ, P3 ;  /* 0x000000ff0500720c */ /* 0x000fe20001f61670 */
[----:B0-----:R-:W-:-:S04]  /*0750*/  IMAD.WIDE.U32 R8, R3, 0x4, R8 ;  /* 0x0000000403087825 */ /* 0x001fc800078e0008 */
[----:B------:R-:W0:Y:S01]  /*0760*/  @!P1 LDC.64 R12, c[0x0][0x380] ;  /* 0x0000e000ff0c9b82 */ /* 0x000e220000000a00 */
[----:B------:R-:W2:Y:S07]  /*0770*/  @!P0 LDG.E R16, desc[UR8][R8.64] ;  /* 0x0000000808108981 */ /* 0x000eae000c1e1900 */
[----:B------:R-:W3:Y:S01]  /*0780*/  @!P2 LDC.64 R10, c[0x0][0x380] ;  /* 0x0000e000ff0aab82 */ /* 0x000ee20000000a00 */
[----:B------:R-:W4:Y:S07]  /*0790*/  @!P3 LDG.E R18, desc[UR8][R8.64+0xc] ;  /* 0x00000c080812b981 */ /* 0x000f2e000c1e1900 */
[----:B------:R-:W5:Y:S01]  /*07a0*/  @!P3 LDC.64 R6, c[0x0][0x380] ;  /* 0x0000e000ff06bb82 */ /* 0x000f620000000a00 */
[----:B-1----:R-:W-:-:S02]  /*07b0*/  @!P0 IMAD.WIDE.U32 R14, R17, 0x4, R14 ;  /* 0x00000004110e8825 */ /* 0x002fc400078e000e */
[----:B------:R-:W4:Y:S04]  /*07c0*/  @!P1 LDG.E R17, desc[UR8][R8.64+0x4] ;  /* 0x0000040808119981 */ /* 0x000f28000c1e1900 */
[----:B------:R-:W2:Y:S01]  /*07d0*/  @!P0 LDG.E R15, desc[UR8][R14.64] ;  /* 0x000000080e0f8981 */ /* 0x000ea2000c1e1900 */
[----:B0-----:R-:W-:-:S06]  /*07e0*/  @!P1 IMAD.WIDE.U32 R12, R19, 0x4, R12 ;  /* 0x00000004130c9825 */ /* 0x001fcc00078e000c */
[----:B------:R-:W4:Y:S01]  /*07f0*/  @!P1 LDG.E R13, desc[UR8][R12.64] ;  /* 0x000000080c0d9981 */ /* 0x000f22000c1e1900 */
[----:B---3--:R-:W-:-:S06]  /*0800*/  @!P2 IMAD.WIDE.U32 R10, R21, 0x4, R10 ;  /* 0x00000004150aa825 */ /* 0x008fcc00078e000a */
[----:B------:R-:W3:Y:S01]  /*0810*/  @!P2 LDG.E R11, desc[UR8][R10.64] ;  /* 0x000000080a0ba981 */ /* 0x000ee2000c1e1900 */
[----:B-----5:R-:W-:-:S03]  /*0820*/  @!P3 IMAD.WIDE.U32 R6, R5, 0x4, R6 ;  /* 0x000000040506b825 */ /* 0x020fc600078e0006 */
[----:B------:R-:W3:Y:S04]  /*0830*/  @!P2 LDG.E R5, desc[UR8][R8.64+0x8] ;  /* 0x000008080805a981 */ /* 0x000ee8000c1e1900 */
[----:B------:R-:W5:Y:S01]  /*0840*/  @!P3 LDG.E R7, desc[UR8][R6.64] ;  /* 0x000000080607b981 */ /* 0x000f62000c1e1900 */
[----:B------:R-:W-:Y:S02]  /*0850*/  VIADD R3, R3, 0x4 ;  /* 0x0000000403037836 */ /* 0x000fe40000000000 */
[----:B--2---:R-:W-:-:S04]  /*0860*/  @!P0 FFMA R0, R15, R16, R0 ;  /* 0x000000100f008223 */ /* 0x004fc80000000000 */
[----:B----4-:R-:W-:-:S04]  /*0870*/  @!P1 FFMA R0, R13, R17, R0 ;  /* 0x000000110d009223 */ /* 0x010fc80000000000 */
[----:B---3--:R-:W-:-:S04]  /*0880*/  @!P2 FFMA R0, R11, R5, R0 ;  /* 0x000000050b00a223 */ /* 0x008fc80000000000 */
[----:B-----5:R-:W-:-:S07]  /*0890*/  @!P3 FFMA R0, R7, R18, R0 ;  /* 0x000000120700b223 */ /* 0x020fce0000000000 */
.L_x_3:
[----:B------:R-:W-:Y:S05]  /*08a0*/  BRA.U !UP1, `(.L_x_0) ;  /* 0x0000000109947547 */ /* 0x000fea000b800000 */
[----:B------:R-:W-:Y:S02]  /*08b0*/  UISETP.NE.AND UP0, UPT, UR5, 0x1, UPT ;  /* 0x000000010500788c */ /* 0x000fe4000bf05270 */
[----:B------:R-:W-:-:S04]  /*08c0*/  ULOP3.LUT UR4, UR4, 0x1, URZ, 0xc0, !UPT ;  /* 0x0000000104047892 */ /* 0x000fc8000f8ec0ff */
[----:B------:R-:W-:-:S03]  /*08d0*/  UISETP.NE.U32.AND UP1, UPT, UR4, 0x1, UPT ;  /* 0x000000010400788c */ /* 0x000fc6000bf25070 */
[----:B------:R-:W-:Y:S08]  /*08e0*/  BRA.U !UP0, `(.L_x_4) ;  /* 0x00000001084c7547 */ /* 0x000ff0000b800000 */
[----:B------:R-:W-:Y:S01]  /*08f0*/  IADD3 R5, PT, PT, R4, R3, RZ ;  /* 0x0000000304057210 */ /* 0x000fe20007ffe0ff */
[----:B------:R-:W0:Y:S03]  /*0900*/  LDC.64 R6, c[0x0][0x388] ;  /* 0x0000e200ff067b82 */ /* 0x000e260000000a00 */
[C---:B------:R-:W-:Y:S01]  /*0910*/  ISETP.GE.AND P0, PT, R5.reuse, UR6, PT ;  /* 0x0000000605007c0c */ /* 0x040fe2000bf06270 */
[----:B------:R-:W-:-:S03]  /*0920*/  VIADD R15, R5, 0x1 ;  /* 0x00000001050f7836 */ /* 0x000fc60000000000 */
[----:B------:R-:W-:Y:S02]  /*0930*/  ISETP.LT.OR P0, PT, R5, RZ, P0 ;  /* 0x000000ff0500720c */ /* 0x000fe40000701670 */
[----:B------:R-:W-:-:S04]  /*0940*/  ISETP.GE.AND P1, PT, R15, UR6, PT ;  /* 0x000000060f007c0c */ /* 0x000fc8000bf26270 */
[----:B------:R-:W-:-:S07]  /*0950*/  ISETP.LT.OR P1, PT, R15, RZ, P1 ;  /* 0x000000ff0f00720c */ /* 0x000fce0000f21670 */
[----:B------:R-:W1:Y:S01]  /*0960*/  @!P0 LDC.64 R8, c[0x0][0x380] ;  /* 0x0000e000ff088b82 */ /* 0x000e620000000a00 */
[----:B0-----:R-:W-:-:S07]  /*0970*/  IMAD.WIDE.U32 R10, R3, 0x4, R6 ;  /* 0x00000004030a7825 */ /* 0x001fce00078e0006 */
[----:B------:R-:W0:Y:S01]  /*0980*/  @!P1 LDC.64 R12, c[0x0][0x380] ;  /* 0x0000e000ff0c9b82 */ /* 0x000e220000000a00 */
[----:B-1----:R-:W-:Y:S02]  /*0990*/  @!P0 IMAD.WIDE.U32 R6, R5, 0x4, R8 ;  /* 0x0000000405068825 */ /* 0x002fe400078e0008 */
[----:B------:R-:W2:Y:S04]  /*09a0*/  @!P0 LDG.E R5, desc[UR8][R10.64] ;  /* 0x000000080a058981 */ /* 0x000ea8000c1e1900 */
[----:B------:R-:W2:Y:S01]  /*09b0*/  @!P0 LDG.E R7, desc[UR8][R6.64] ;  /* 0x0000000806078981 */ /* 0x000ea2000c1e1900 */
[----:B0-----:R-:W-:-:S03]  /*09c0*/  @!P1 IMAD.WIDE.U32 R8, R15, 0x4, R12 ;  /* 0x000000040f089825 */ /* 0x001fc600078e000c */
[----:B------:R-:W3:Y:S04]  /*09d0*/  @!P1 LDG.E R12, desc[UR8][R10.64+0x4] ;  /* 0x000004080a0c9981 */ /* 0x000ee8000c1e1900 */
[----:B------:R-:W3:Y:S01]  /*09e0*/  @!P1 LDG.E R9, desc[UR8][R8.64] ;  /* 0x0000000808099981 */ /* 0x000ee2000c1e1900 */
[----:B------:R-:W-:Y:S01]  /*09f0*/  IADD3 R3, PT, PT, R3, 0x2, RZ ;  /* 0x0000000203037810 */ /* 0x000fe20007ffe0ff */
[----:B--2---:R-:W-:-:S04]  /*0a00*/  @!P0 FFMA R0, R7, R5, R0 ;  /* 0x0000000507008223 */ /* 0x004fc80000000000 */
[----:B---3--:R-:W-:-:S07]  /*0a10*/  @!P1 FFMA R0, R9, R12, R0 ;  /* 0x0000000c09009223 */ /* 0x008fce0000000000 */
.L_x_4:
[----:B------:R-:W-:Y:S05]  /*0a20*/  BRA.U UP1, `(.L_x_0) ;  /* 0x0000000101347547 */ /* 0x000fea000b800000 */
[----:B------:R-:W-:Y:S01]  /*0a30*/  IMAD.IADD R9, R4, 0x1, R3 ;  /* 0x0000000104097824 */ /* 0x000fe200078e0203 */
[----:B------:R-:W-:Y:S04]  /*0a40*/  BSSY.RECONVERGENT B0, `(.L_x_0) ;  /* 0x000000b000007945 */ /* 0x000fe80003800200 */
[----:B------:R-:W-:-:S04]  /*0a50*/  ISETP.GE.AND P0, PT, R9, UR6, PT ;  /* 0x0000000609007c0c */ /* 0x000fc8000bf06270 */
[----:B------:R-:W-:-:S13]  /*0a60*/  ISETP.LT.OR P0, PT, R9, RZ, P0 ;  /* 0x000000ff0900720c */ /* 0x000fda0000701670 */
[----:B------:R-:W-:Y:S05]  /*0a70*/  @P0 BRA `(.L_x_5) ;  /* 0x00000000001c0947 */ /* 0x000fea0003800000 */
[----:B------:R-:W0:Y:S08]  /*0a80*/  LDC.64 R4, c[0x0][0x380] ;  /* 0x0000e000ff047b82 */ /* 0x000e300000000a00 */
[----:B------:R-:W1:Y:S01]  /*0a90*/  LDC.64 R6, c[0x0][0x388] ;  /* 0x0000e200ff067b82 */ /* 0x000e620000000a00 */
[----:B0-----:R-:W-:-:S06]  /*0aa0*/  IMAD.WIDE.U32 R4, R9, 0x4, R4 ;  /* 0x0000000409047825 */ /* 0x001fcc00078e0004 */
[----:B------:R-:W2:Y:S01]  /*0ab0*/  LDG.E R5, desc[UR8][R4.64] ;  /* 0x0000000804057981 */ /* 0x000ea2000c1e1900 */
[----:B-1----:R-:W-:-:S06]  /*0ac0*/  IMAD.WIDE.U32 R6, R3, 0x4, R6 ;  /* 0x0000000403067825 */ /* 0x002fcc00078e0006 */
[----:B------:R-:W2:Y:S02]  /*0ad0*/  LDG.E R6, desc[UR8][R6.64] ;  /* 0x0000000806067981 */ /* 0x000ea4000c1e1900 */
[----:B--2---:R-:W-:-:S07]  /*0ae0*/  FFMA R0, R5, R6, R0 ;  /* 0x0000000605007223 */ /* 0x004fce0000000000 */
.L_x_5:
[----:B------:R-:W-:Y:S05]  /*0af0*/  BSYNC.RECONVERGENT B0 ;  /* 0x0000000000007941 */ /* 0x000fea0003800200 */
.L_x_0:
[----:B------:R-:W0:Y:S02]  /*0b00*/  LDCU.64 UR4, c[0x0][0x390] ;  /* 0x00007200ff0477ac */ /* 0x000e240008000a00 */
[----:B0-----:R-:W-:-:S04]  /*0b10*/  LEA R4, P0, R2, UR4, 0x2 ;  /* 0x0000000402047c11 */ /* 0x001fc8000f8010ff */
[----:B------:R-:W-:-:S05]  /*0b20*/  LEA.HI.X R5, R2, UR5, RZ, 0x2, P0 ;  /* 0x0000000502057c11 */ /* 0x000fca00080f14ff */
[----:B------:R-:W-:Y:S01]  /*0b30*/  STG.E desc[UR8][R4.64], R0 ;  /* 0x0000000004007986 */ /* 0x000fe2000c101908 */
[----:B------:R-:W-:Y:S05]  /*0b40*/  EXIT ;  /* 0x000000000000794d */ /* 0x000fea0003800000 */
.L_x_6:
[----:B------:R-:W-:-:S00]  /*0b50*/  BRA `(.L_x_6) ;  /* 0xfffffffc00fc7947 */ /* 0x000fc0000383ffff */
[----:B------:R-:W-:-:S00]  /*0b60*/  NOP ;  /* 0x0000000000007918 */ /* 0x000fc00000000000 */
        /* <DEDUP_REMOVED lines=9> */
.L_x_7:


//--------------------- .nv.shared.reserved.0     --------------------------
	.section	.nv.shared.reserved.0,"aw",@nobits
	.weak		__nv_reservedSMEM_offset_0_alias
	.size		__nv_reservedSMEM_offset_0_alias, 0, 64
	.other		__nv_reservedSMEM_offset_0_alias,@"STO_CUDA_RESERVED_SHARED STV_DEFAULT"
__nv_reservedSMEM_offset_0_alias:
	.zero		0
	.zero		64


//--------------------- .nv.constant0._Z6conv1dPKfS0_Pfmm --------------------------
	.section	.nv.constant0._Z6conv1dPKfS0_Pfmm,"a",@progbits
	.sectionflags	@""
	.align	4
.nv.constant0._Z6conv1dPKfS0_Pfmm:
	.zero		936


//--------------------- SYMBOLS --------------------------

	.type		.nv.reservedSmem.offset0,@object
	.size		.nv.reservedSmem.offset0,0x4
